//
// Generated by NVIDIA NVVM Compiler
//
// Compiler Build ID: CL-36424714
// Cuda compilation tools, release 13.0, V13.0.88
// Based on NVVM 20.0.0
//

.version 9.0
.target sm_100
.address_size 64

	// .globl	_Z14invert_kernel0Phii
.global .align 1 .b8 _ZN34_INTERNAL_218d7305_4_k_cu_76c2fa7f4cuda3std3__45__cpo5beginE[1];
.global .align 1 .b8 _ZN34_INTERNAL_218d7305_4_k_cu_76c2fa7f4cuda3std3__45__cpo3endE[1];
.global .align 1 .b8 _ZN34_INTERNAL_218d7305_4_k_cu_76c2fa7f4cuda3std3__45__cpo6cbeginE[1];
.global .align 1 .b8 _ZN34_INTERNAL_218d7305_4_k_cu_76c2fa7f4cuda3std3__45__cpo4cendE[1];
.global .align 1 .b8 _ZN34_INTERNAL_218d7305_4_k_cu_76c2fa7f4cuda3std3__45__cpo6rbeginE[1];
.global .align 1 .b8 _ZN34_INTERNAL_218d7305_4_k_cu_76c2fa7f4cuda3std3__45__cpo4rendE[1];
.global .align 1 .b8 _ZN34_INTERNAL_218d7305_4_k_cu_76c2fa7f4cuda3std3__45__cpo7crbeginE[1];
.global .align 1 .b8 _ZN34_INTERNAL_218d7305_4_k_cu_76c2fa7f4cuda3std3__45__cpo5crendE[1];
.global .align 1 .b8 _ZN34_INTERNAL_218d7305_4_k_cu_76c2fa7f4cuda3std3__436_GLOBAL__N__218d7305_4_k_cu_76c2fa7f6ignoreE[1];
.global .align 1 .b8 _ZN34_INTERNAL_218d7305_4_k_cu_76c2fa7f4cuda3std3__419piecewise_constructE[1];
.global .align 1 .b8 _ZN34_INTERNAL_218d7305_4_k_cu_76c2fa7f4cuda3std3__48in_placeE[1];
.global .align 1 .b8 _ZN34_INTERNAL_218d7305_4_k_cu_76c2fa7f4cuda3std3__420unreachable_sentinelE[1];
.global .align 1 .b8 _ZN34_INTERNAL_218d7305_4_k_cu_76c2fa7f4cuda3std3__47nulloptE[1];
.global .align 1 .b8 _ZN34_INTERNAL_218d7305_4_k_cu_76c2fa7f4cuda3std3__48unexpectE[1];
.global .align 1 .b8 _ZN34_INTERNAL_218d7305_4_k_cu_76c2fa7f4cuda3std6ranges3__45__cpo4swapE[1];
.global .align 1 .b8 _ZN34_INTERNAL_218d7305_4_k_cu_76c2fa7f4cuda3std6ranges3__45__cpo9iter_moveE[1];
.global .align 1 .b8 _ZN34_INTERNAL_218d7305_4_k_cu_76c2fa7f4cuda3std6ranges3__45__cpo5beginE[1];
.global .align 1 .b8 _ZN34_INTERNAL_218d7305_4_k_cu_76c2fa7f4cuda3std6ranges3__45__cpo3endE[1];
.global .align 1 .b8 _ZN34_INTERNAL_218d7305_4_k_cu_76c2fa7f4cuda3std6ranges3__45__cpo6cbeginE[1];
.global .align 1 .b8 _ZN34_INTERNAL_218d7305_4_k_cu_76c2fa7f4cuda3std6ranges3__45__cpo4cendE[1];
.global .align 1 .b8 _ZN34_INTERNAL_218d7305_4_k_cu_76c2fa7f4cuda3std6ranges3__45__cpo7advanceE[1];
.global .align 1 .b8 _ZN34_INTERNAL_218d7305_4_k_cu_76c2fa7f4cuda3std6ranges3__45__cpo9iter_swapE[1];
.global .align 1 .b8 _ZN34_INTERNAL_218d7305_4_k_cu_76c2fa7f4cuda3std6ranges3__45__cpo4nextE[1];
.global .align 1 .b8 _ZN34_INTERNAL_218d7305_4_k_cu_76c2fa7f4cuda3std6ranges3__45__cpo4prevE[1];
.global .align 1 .b8 _ZN34_INTERNAL_218d7305_4_k_cu_76c2fa7f4cuda3std6ranges3__45__cpo4dataE[1];
.global .align 1 .b8 _ZN34_INTERNAL_218d7305_4_k_cu_76c2fa7f4cuda3std6ranges3__45__cpo5cdataE[1];
.global .align 1 .b8 _ZN34_INTERNAL_218d7305_4_k_cu_76c2fa7f4cuda3std6ranges3__45__cpo4sizeE[1];
.global .align 1 .b8 _ZN34_INTERNAL_218d7305_4_k_cu_76c2fa7f4cuda3std6ranges3__45__cpo5ssizeE[1];
.global .align 1 .b8 _ZN34_INTERNAL_218d7305_4_k_cu_76c2fa7f4cuda3std6ranges3__45__cpo8distanceE[1];
.global .align 1 .b8 _ZN34_INTERNAL_218d7305_4_k_cu_76c2fa7f6thrust24THRUST_300001_SM_1000_NS8cuda_cub3parE[1];
.global .align 1 .b8 _ZN34_INTERNAL_218d7305_4_k_cu_76c2fa7f6thrust24THRUST_300001_SM_1000_NS8cuda_cub10par_nosyncE[1];
.global .align 1 .b8 _ZN34_INTERNAL_218d7305_4_k_cu_76c2fa7f6thrust24THRUST_300001_SM_1000_NS6system6detail10sequential3seqE[1];
.global .align 1 .b8 _ZN34_INTERNAL_218d7305_4_k_cu_76c2fa7f6thrust24THRUST_300001_SM_1000_NS12placeholders2_1E[1];
.global .align 1 .b8 _ZN34_INTERNAL_218d7305_4_k_cu_76c2fa7f6thrust24THRUST_300001_SM_1000_NS12placeholders2_2E[1];
.global .align 1 .b8 _ZN34_INTERNAL_218d7305_4_k_cu_76c2fa7f6thrust24THRUST_300001_SM_1000_NS12placeholders2_3E[1];
.global .align 1 .b8 _ZN34_INTERNAL_218d7305_4_k_cu_76c2fa7f6thrust24THRUST_300001_SM_1000_NS12placeholders2_4E[1];
.global .align 1 .b8 _ZN34_INTERNAL_218d7305_4_k_cu_76c2fa7f6thrust24THRUST_300001_SM_1000_NS12placeholders2_5E[1];
.global .align 1 .b8 _ZN34_INTERNAL_218d7305_4_k_cu_76c2fa7f6thrust24THRUST_300001_SM_1000_NS12placeholders2_6E[1];
.global .align 1 .b8 _ZN34_INTERNAL_218d7305_4_k_cu_76c2fa7f6thrust24THRUST_300001_SM_1000_NS12placeholders2_7E[1];
.global .align 1 .b8 _ZN34_INTERNAL_218d7305_4_k_cu_76c2fa7f6thrust24THRUST_300001_SM_1000_NS12placeholders2_8E[1];
.global .align 1 .b8 _ZN34_INTERNAL_218d7305_4_k_cu_76c2fa7f6thrust24THRUST_300001_SM_1000_NS12placeholders2_9E[1];
.global .align 1 .b8 _ZN34_INTERNAL_218d7305_4_k_cu_76c2fa7f6thrust24THRUST_300001_SM_1000_NS12placeholders3_10E[1];
.global .align 1 .b8 _ZN34_INTERNAL_218d7305_4_k_cu_76c2fa7f6thrust24THRUST_300001_SM_1000_NS3seqE[1];

.visible .entry _Z14invert_kernel0Phii(
	.param .u64 .ptr .align 1 _Z14invert_kernel0Phii_param_0,
	.param .u32 _Z14invert_kernel0Phii_param_1,
	.param .u32 _Z14invert_kernel0Phii_param_2
)
{
	.reg .pred 	%p<2>;
	.reg .b16 	%rs<7>;
	.reg .b32 	%r<14>;
	.reg .b64 	%rd<7>;

	ld.param.u64 	%rd1, [_Z14invert_kernel0Phii_param_0];
	ld.param.u32 	%r2, [_Z14invert_kernel0Phii_param_1];
	ld.param.u32 	%r3, [_Z14invert_kernel0Phii_param_2];
	mov.u32 	%r4, %ctaid.x;
	mov.u32 	%r5, %ntid.x;
	mul.lo.s32 	%r6, %r5, %r4;
	shl.b32 	%r1, %r6, 2;
	mul.lo.s32 	%r7, %r2, %r3;
	shl.b32 	%r8, %r7, 2;
	setp.ge.s32 	%p1, %r1, %r8;
	@%p1 bra 	$L__BB0_2;
	cvta.to.global.u64 	%rd2, %rd1;
	mov.u32 	%r9, %tid.x;
	cvt.s64.s32 	%rd3, %r1;
	add.s64 	%rd4, %rd2, %rd3;
	mul.wide.u32 	%rd5, %r9, 4;
	add.s64 	%rd6, %rd4, %rd5;
	.pragma "used_bytes_mask 7";
	ld.global.u32 	%r10, [%rd6];
	bfe.u32 	%r11, %r10, 0, 8;
	cvt.u16.u32 	%rs1, %r11;
	bfe.u32 	%r12, %r10, 8, 8;
	cvt.u16.u32 	%rs2, %r12;
	bfe.u32 	%r13, %r10, 16, 8;
	cvt.u16.u32 	%rs3, %r13;
	not.b16 	%rs4, %rs1;
	not.b16 	%rs5, %rs2;
	not.b16 	%rs6, %rs3;
	st.global.v2.u8 	[%rd6], {%rs4, %rs5};
	st.global.u8 	[%rd6+2], %rs6;
$L__BB0_2:
	ret;

}
	// .globl	_Z13invert_kernelPhii
.visible .entry _Z13invert_kernelPhii(
	.param .u64 .ptr .align 1 _Z13invert_kernelPhii_param_0,
	.param .u32 _Z13invert_kernelPhii_param_1,
	.param .u32 _Z13invert_kernelPhii_param_2
)
{
	.reg .pred 	%p<2>;
	.reg .b32 	%r<18>;
	.reg .b64 	%rd<9>;

	ld.param.u64 	%rd1, [_Z13invert_kernelPhii_param_0];
	ld.param.u32 	%r2, [_Z13invert_kernelPhii_param_1];
	ld.param.u32 	%r3, [_Z13invert_kernelPhii_param_2];
	mov.u32 	%r4, %ctaid.x;
	mov.u32 	%r5, %ntid.x;
	mul.lo.s32 	%r6, %r5, %r4;
	shl.b32 	%r1, %r6, 4;
	mul.lo.s32 	%r7, %r2, %r3;
	shl.b32 	%r8, %r7, 2;
	setp.ge.s32 	%p1, %r1, %r8;
	@%p1 bra 	$L__BB1_2;
	cvta.to.global.u64 	%rd3, %rd1;
	mov.u32 	%r13, %tid.x;
	cvt.s64.s32 	%rd4, %r1;
	add.s64 	%rd5, %rd1, %rd4;
	mul.wide.u32 	%rd6, %r13, 16;
	add.s64 	%rd2, %rd5, %rd6;
	// begin inline asm
	ld.global.nc.v4.u32 {%r9,%r10,%r11,%r12}, [%rd2];
	// end inline asm
	xor.b32  	%r14, %r9, 16777215;
	xor.b32  	%r15, %r10, 16777215;
	xor.b32  	%r16, %r11, 16777215;
	xor.b32  	%r17, %r12, 16777215;
	add.s64 	%rd7, %rd3, %rd4;
	add.s64 	%rd8, %rd7, %rd6;
	st.global.v4.u32 	[%rd8], {%r14, %r15, %r16, %r17};
$L__BB1_2:
	ret;

}
	// .globl	_ZN3cub18CUB_300001_SM_10006detail11EmptyKernelIvEEvv
.visible .entry _ZN3cub18CUB_300001_SM_10006detail11EmptyKernelIvEEvv()
{


	ret;

}


// ===== COMPILED SASS (sm_100) =====

	.target	sm_100

	.elftype	@"ET_EXEC"


//--------------------- .note.nv.tkinfo           --------------------------
	.section	.note.nv.tkinfo,"",@"SHT_NOTE"
	.sectionflags	@"SHF_NOTE_NV_TKINFO"
	.tkinfo
        /*0018*/ 	.word	0x00000002
        /*0030*/ 	.string	""
        /*0030*/ 	.string	"ptxas"
        /*0030*/ 	.string	"Cuda compilation tools, release 13.0, V13.0.88"
        /*0030*/ 	.string	"Build cuda_13.0.r13.0/compiler.36424714_0"
        /*0030*/ 	.string	"-arch sm_100 -m 64 "



//--------------------- .note.nv.cuinfo           --------------------------
	.section	.note.nv.cuinfo,"",@"SHT_NOTE"
	.sectionflags	@"SHF_NOTE_NV_CUINFO"
        /*0018*/ 	.short	0x0002
        /*001a*/ 	.short	0x0064
        /*001c*/ 	.short	0x0082
	.zero		2


//--------------------- .nv.info                  --------------------------
	.section	.nv.info,"",@"SHT_CUDA_INFO"
	.align	4


	//----- nvinfo : EIATTR_REGCOUNT
	.align		4
        /*0000*/ 	.byte	0x04, 0x2f
        /*0002*/ 	.short	(.L_44 - .L_43)
	.align		4
.L_43:
        /*0004*/ 	.word	index@(_Z14invert_kernel0Phii)
        /*0008*/ 	.word	0x0000000a


	//----- nvinfo : EIATTR_FRAME_SIZE
	.align		4
.L_44:
        /*000c*/ 	.byte	0x04, 0x11
        /*000e*/ 	.short	(.L_46 - .L_45)
	.align		4
.L_45:
        /*0010*/ 	.word	index@(_Z14invert_kernel0Phii)
        /*0014*/ 	.word	0x00000000


	//----- nvinfo : EIATTR_REGCOUNT
	.align		4
.L_46:
        /*0018*/ 	.byte	0x04, 0x2f
        /*001a*/ 	.short	(.L_48 - .L_47)
	.align		4
.L_47:
        /*001c*/ 	.word	index@(_Z13invert_kernelPhii)
        /*0020*/ 	.word	0x0000000a


	//----- nvinfo : EIATTR_FRAME_SIZE
	.align		4
.L_48:
        /*0024*/ 	.byte	0x04, 0x11
        /*0026*/ 	.short	(.L_50 - .L_49)
	.align		4
.L_49:
        /*0028*/ 	.word	index@(_Z13invert_kernelPhii)
        /*002c*/ 	.word	0x00000000


	//----- nvinfo : EIATTR_REGCOUNT
	.align		4
.L_50:
        /*0030*/ 	.byte	0x04, 0x2f
        /*0032*/ 	.short	(.L_52 - .L_51)
	.align		4
.L_51:
        /*0034*/ 	.word	index@(_ZN3cub18CUB_300001_SM_10006detail11EmptyKernelIvEEvv)
        /*0038*/ 	.word	0x00000004


	//----- nvinfo : EIATTR_FRAME_SIZE
	.align		4
.L_52:
        /*003c*/ 	.byte	0x04, 0x11
        /*003e*/ 	.short	(.L_54 - .L_53)
	.align		4
.L_53:
        /*0040*/ 	.word	index@(_ZN3cub18CUB_300001_SM_10006detail11EmptyKernelIvEEvv)
        /*0044*/ 	.word	0x00000000


	//----- nvinfo : EIATTR_MIN_STACK_SIZE
	.align		4
.L_54:
        /*0048*/ 	.byte	0x04, 0x12
        /*004a*/ 	.short	(.L_56 - .L_55)
	.align		4
.L_55:
        /*004c*/ 	.word	index@(_ZN3cub18CUB_300001_SM_10006detail11EmptyKernelIvEEvv)
        /*0050*/ 	.word	0x00000000


	//----- nvinfo : EIATTR_MIN_STACK_SIZE
	.align		4
.L_56:
        /*0054*/ 	.byte	0x04, 0x12
        /*0056*/ 	.short	(.L_58 - .L_57)
	.align		4
.L_57:
        /*0058*/ 	.word	index@(_Z13invert_kernelPhii)
        /*005c*/ 	.word	0x00000000


	//----- nvinfo : EIATTR_MIN_STACK_SIZE
	.align		4
.L_58:
        /*0060*/ 	.byte	0x04, 0x12
        /*0062*/ 	.short	(.L_60 - .L_59)
	.align		4
.L_59:
        /*0064*/ 	.word	index@(_Z14invert_kernel0Phii)
        /*0068*/ 	.word	0x00000000
.L_60:


//--------------------- .nv.compat                --------------------------
	.section	.nv.compat,"",@"SHT_CUDA_COMPAT_INFO"
	.align	4
        /*0000*/ 	.byte	0x02, 0x09, 0x00, 0x00, 0x02, 0x02, 0x01, 0x00, 0x02, 0x05, 0x05, 0x00, 0x03, 0x07, 0x01, 0x01
        /*0010*/ 	.byte	0x02, 0x03, 0x00, 0x00, 0x02, 0x06, 0x01, 0x00, 0x04, 0x0b, 0x08, 0x00, 0x09, 0x00, 0x00, 0x00
        /*0020*/ 	.byte	0x00, 0x00, 0x00, 0x00


//--------------------- .nv.info._ZN3cub18CUB_300001_SM_10006detail11EmptyKernelIvEEvv --------------------------
	.section	.nv.info._ZN3cub18CUB_300001_SM_10006detail11EmptyKernelIvEEvv,"",@"SHT_CUDA_INFO"
	.sectionflags	@""
	.align	4


	//----- nvinfo : EIATTR_CUDA_API_VERSION
	.align		4
        /*0000*/ 	.byte	0x04, 0x37
        /*0002*/ 	.short	(.L_62 - .L_61)
.L_61:
        /*0004*/ 	.word	0x00000082


	//----- nvinfo : EIATTR_SPARSE_MMA_MASK
	.align		4
.L_62:
        /*0008*/ 	.byte	0x03, 0x50
        /*000a*/ 	.short	0x0000


	//----- nvinfo : EIATTR_MAXREG_COUNT
	.align		4
        /*000c*/ 	.byte	0x03, 0x1b
        /*000e*/ 	.short	0x00ff


	//----- nvinfo : EIATTR_MERCURY_ISA_VERSION
	.align		4
        /*0010*/ 	.byte	0x03, 0x5f
        /*0012*/ 	.short	0x0101


	//----- nvinfo : EIATTR_VRC_CTA_INIT_COUNT
	.align		4
        /*0014*/ 	.byte	0x02, 0x4a
	.zero		1
	.zero		1


	//----- nvinfo : EIATTR_EXIT_INSTR_OFFSETS
	.align		4
        /*0018*/ 	.byte	0x04, 0x1c
        /*001a*/ 	.short	(.L_64 - .L_63)


	//   ....[0]....
.L_63:
        /*001c*/ 	.word	0x00000010


	//----- nvinfo : EIATTR_SW_WAR
	.align		4
.L_64:
        /*0020*/ 	.byte	0x04, 0x36
        /*0022*/ 	.short	(.L_66 - .L_65)
.L_65:
        /*0024*/ 	.word	0x00000008
.L_66:


//--------------------- .nv.info._Z13invert_kernelPhii --------------------------
	.section	.nv.info._Z13invert_kernelPhii,"",@"SHT_CUDA_INFO"
	.sectionflags	@""
	.align	4


	//----- nvinfo : EIATTR_CUDA_API_VERSION
	.align		4
        /*0000*/ 	.byte	0x04, 0x37
        /*0002*/ 	.short	(.L_68 - .L_67)
.L_67:
        /*0004*/ 	.word	0x00000082


	//----- nvinfo : EIATTR_KPARAM_INFO
	.align		4
.L_68:
        /*0008*/ 	.byte	0x04, 0x17
        /*000a*/ 	.short	(.L_70 - .L_69)
.L_69:
        /*000c*/ 	.word	0x00000000
        /*0010*/ 	.short	0x0002
        /*0012*/ 	.short	0x000c
        /*0014*/ 	.byte	0x00, 0xf0, 0x11, 0x00


	//----- nvinfo : EIATTR_KPARAM_INFO
	.align		4
.L_70:
        /*0018*/ 	.byte	0x04, 0x17
        /*001a*/ 	.short	(.L_72 - .L_71)
.L_71:
        /*001c*/ 	.word	0x00000000
        /*0020*/ 	.short	0x0001
        /*0022*/ 	.short	0x0008
        /*0024*/ 	.byte	0x00, 0xf0, 0x11, 0x00


	//----- nvinfo : EIATTR_KPARAM_INFO
	.align		4
.L_72:
        /*0028*/ 	.byte	0x04, 0x17
        /*002a*/ 	.short	(.L_74 - .L_73)
.L_73:
        /*002c*/ 	.word	0x00000000
        /*0030*/ 	.short	0x0000
        /*0032*/ 	.short	0x0000
        /*0034*/ 	.byte	0x00, 0xf5, 0x21, 0x00


	//----- nvinfo : EIATTR_SPARSE_MMA_MASK
	.align		4
.L_74:
        /*0038*/ 	.byte	0x03, 0x50
        /*003a*/ 	.short	0x0000


	//----- nvinfo : EIATTR_MAXREG_COUNT
	.align		4
        /*003c*/ 	.byte	0x03, 0x1b
        /*003e*/ 	.short	0x00ff


	//----- nvinfo : EIATTR_MERCURY_ISA_VERSION
	.align		4
        /*0040*/ 	.byte	0x03, 0x5f
        /*0042*/ 	.short	0x0101


	//----- nvinfo : EIATTR_VRC_CTA_INIT_COUNT
	.align		4
        /*0044*/ 	.byte	0x02, 0x4a
	.zero		1
	.zero		1


	//----- nvinfo : EIATTR_EXIT_INSTR_OFFSETS
	.align		4
        /*0048*/ 	.byte	0x04, 0x1c
        /*004a*/ 	.short	(.L_76 - .L_75)


	//   ....[0]....
.L_75:
        /*004c*/ 	.word	0x00000090


	//   ....[1]....
        /*0050*/ 	.word	0x00000180


	//----- nvinfo : EIATTR_CBANK_PARAM_SIZE
	.align		4
.L_76:
        /*0054*/ 	.byte	0x03, 0x19
        /*0056*/ 	.short	0x0010


	//----- nvinfo : EIATTR_PARAM_CBANK
	.align		4
        /*0058*/ 	.byte	0x04, 0x0a
        /*005a*/ 	.short	(.L_78 - .L_77)
	.align		4
.L_77:
        /*005c*/ 	.word	index@(.nv.constant0._Z13invert_kernelPhii)
        /*0060*/ 	.short	0x0380
        /*0062*/ 	.short	0x0010


	//----- nvinfo : EIATTR_SW_WAR
	.align		4
.L_78:
        /*0064*/ 	.byte	0x04, 0x36
        /*0066*/ 	.short	(.L_80 - .L_79)
.L_79:
        /*0068*/ 	.word	0x00000008
.L_80:


//--------------------- .nv.info._Z14invert_kernel0Phii --------------------------
	.section	.nv.info._Z14invert_kernel0Phii,"",@"SHT_CUDA_INFO"
	.sectionflags	@""
	.align	4


	//----- nvinfo : EIATTR_CUDA_API_VERSION
	.align		4
        /*0000*/ 	.byte	0x04, 0x37
        /*0002*/ 	.short	(.L_82 - .L_81)
.L_81:
        /*0004*/ 	.word	0x00000082


	//----- nvinfo : EIATTR_KPARAM_INFO
	.align		4
.L_82:
        /*0008*/ 	.byte	0x04, 0x17
        /*000a*/ 	.short	(.L_84 - .L_83)
.L_83:
        /*000c*/ 	.word	0x00000000
        /*0010*/ 	.short	0x0002
        /*0012*/ 	.short	0x000c
        /*0014*/ 	.byte	0x00, 0xf0, 0x11, 0x00


	//----- nvinfo : EIATTR_KPARAM_INFO
	.align		4
.L_84:
        /*0018*/ 	.byte	0x04, 0x17
        /*001a*/ 	.short	(.L_86 - .L_85)
.L_85:
        /*001c*/ 	.word	0x00000000
        /*0020*/ 	.short	0x0001
        /*0022*/ 	.short	0x0008
        /*0024*/ 	.byte	0x00, 0xf0, 0x11, 0x00


	//----- nvinfo : EIATTR_KPARAM_INFO
	.align		4
.L_86:
        /*0028*/ 	.byte	0x04, 0x17
        /*002a*/ 	.short	(.L_88 - .L_87)
.L_87:
        /*002c*/ 	.word	0x00000000
        /*0030*/ 	.short	0x0000
        /*0032*/ 	.short	0x0000
        /*0034*/ 	.byte	0x00, 0xf5, 0x21, 0x00


	//----- nvinfo : EIATTR_SPARSE_MMA_MASK
	.align		4
.L_88:
        /*0038*/ 	.byte	0x03, 0x50
        /*003a*/ 	.short	0x0000


	//----- nvinfo : EIATTR_MAXREG_COUNT
	.align		4
        /*003c*/ 	.byte	0x03, 0x1b
        /*003e*/ 	.short	0x00ff


	//----- nvinfo : EIATTR_MERCURY_ISA_VERSION
	.align		4
        /*0040*/ 	.byte	0x03, 0x5f
        /*0042*/ 	.short	0x0101


	//----- nvinfo : EIATTR_UNUSED_LOAD_BYTE_OFFSET
	.align		4
        /*0044*/ 	.byte	0x04, 0x44
        /*0046*/ 	.short	(.L_90 - .L_89)


	//   ....[0]....
.L_89:
        /*0048*/ 	.word	0x00000120
        /*004c*/ 	.word	0x00000007


	//----- nvinfo : EIATTR_VRC_CTA_INIT_COUNT
	.align		4
.L_90:
        /*0050*/ 	.byte	0x02, 0x4a
	.zero		1
	.zero		1


	//----- nvinfo : EIATTR_EXIT_INSTR_OFFSETS
	.align		4
        /*0054*/ 	.byte	0x04, 0x1c
        /*0056*/ 	.short	(.L_92 - .L_91)


	//   ....[0]....
.L_91:
        /*0058*/ 	.word	0x00000090


	//   ....[1]....
        /*005c*/ 	.word	0x000001c0


	//----- nvinfo : EIATTR_CBANK_PARAM_SIZE
	.align		4
.L_92:
        /*0060*/ 	.byte	0x03, 0x19
        /*0062*/ 	.short	0x0010


	//----- nvinfo : EIATTR_PARAM_CBANK
	.align		4
        /*0064*/ 	.byte	0x04, 0x0a
        /*0066*/ 	.short	(.L_94 - .L_93)
	.align		4
.L_93:
        /*0068*/ 	.word	index@(.nv.constant0._Z14invert_kernel0Phii)
        /*006c*/ 	.short	0x0380
        /*006e*/ 	.short	0x0010


	//----- nvinfo : EIATTR_SW_WAR
	.align		4
.L_94:
        /*0070*/ 	.byte	0x04, 0x36
        /*0072*/ 	.short	(.L_96 - .L_95)
.L_95:
        /*0074*/ 	.word	0x00000008
.L_96:


//--------------------- .nv.callgraph             --------------------------
	.section	.nv.callgraph,"",@"SHT_CUDA_CALLGRAPH"
	.align	4
	.sectionentsize	8
	.align		4
        /*0000*/ 	.word	0x00000000
	.align		4
        /*0004*/ 	.word	0xffffffff
	.align		4
        /*0008*/ 	.word	0x00000000
	.align		4
        /*000c*/ 	.word	0xfffffffe
	.align		4
        /*0010*/ 	.word	0x00000000
	.align		4
        /*0014*/ 	.word	0xfffffffd
	.align		4
        /*0018*/ 	.word	0x00000000
	.align		4
        /*001c*/ 	.word	0xfffffffc


//--------------------- .nv.constant4             --------------------------
	.section	.nv.constant4,"a",@progbits
	.align	8
	.align		8
.nv.constant4:
        /*0000*/ 	.dword	_ZN34_INTERNAL_218d7305_4_k_cu_76c2fa7f4cuda3std3__45__cpo5beginE
	.align		8
        /*0008*/ 	.dword	_ZN34_INTERNAL_218d7305_4_k_cu_76c2fa7f4cuda3std3__45__cpo3endE
	.align		8
        /*0010*/ 	.dword	_ZN34_INTERNAL_218d7305_4_k_cu_76c2fa7f4cuda3std3__45__cpo6cbeginE
	.align		8
        /*0018*/ 	.dword	_ZN34_INTERNAL_218d7305_4_k_cu_76c2fa7f4cuda3std3__45__cpo4cendE
	.align		8
        /*0020*/ 	.dword	_ZN34_INTERNAL_218d7305_4_k_cu_76c2fa7f4cuda3std3__45__cpo6rbeginE
	.align		8
        /*0028*/ 	.dword	_ZN34_INTERNAL_218d7305_4_k_cu_76c2fa7f4cuda3std3__45__cpo4rendE
	.align		8
        /*0030*/ 	.dword	_ZN34_INTERNAL_218d7305_4_k_cu_76c2fa7f4cuda3std3__45__cpo7crbeginE
	.align		8
        /*0038*/ 	.dword	_ZN34_INTERNAL_218d7305_4_k_cu_76c2fa7f4cuda3std3__45__cpo5crendE
	.align		8
        /*0040*/ 	.dword	_ZN34_INTERNAL_218d7305_4_k_cu_76c2fa7f4cuda3std3__436_GLOBAL__N__218d7305_4_k_cu_76c2fa7f6ignoreE
	.align		8
        /*0048*/ 	.dword	_ZN34_INTERNAL_218d7305_4_k_cu_76c2fa7f4cuda3std3__419piecewise_constructE
	.align		8
        /*0050*/ 	.dword	_ZN34_INTERNAL_218d7305_4_k_cu_76c2fa7f4cuda3std3__48in_placeE
	.align		8
        /*0058*/ 	.dword	_ZN34_INTERNAL_218d7305_4_k_cu_76c2fa7f4cuda3std3__420unreachable_sentinelE
	.align		8
        /*0060*/ 	.dword	_ZN34_INTERNAL_218d7305_4_k_cu_76c2fa7f4cuda3std3__47nulloptE
	.align		8
        /*0068*/ 	.dword	_ZN34_INTERNAL_218d7305_4_k_cu_76c2fa7f4cuda3std3__48unexpectE
	.align		8
        /*0070*/ 	.dword	_ZN34_INTERNAL_218d7305_4_k_cu_76c2fa7f4cuda3std6ranges3__45__cpo4swapE
	.align		8
        /*0078*/ 	.dword	_ZN34_INTERNAL_218d7305_4_k_cu_76c2fa7f4cuda3std6ranges3__45__cpo9iter_moveE
	.align		8
        /*0080*/ 	.dword	_ZN34_INTERNAL_218d7305_4_k_cu_76c2fa7f4cuda3std6ranges3__45__cpo5beginE
	.align		8
        /*0088*/ 	.dword	_ZN34_INTERNAL_218d7305_4_k_cu_76c2fa7f4cuda3std6ranges3__45__cpo3endE
	.align		8
        /*0090*/ 	.dword	_ZN34_INTERNAL_218d7305_4_k_cu_76c2fa7f4cuda3std6ranges3__45__cpo6cbeginE
	.align		8
        /*0098*/ 	.dword	_ZN34_INTERNAL_218d7305_4_k_cu_76c2fa7f4cuda3std6ranges3__45__cpo4cendE
	.align		8
        /*00a0*/ 	.dword	_ZN34_INTERNAL_218d7305_4_k_cu_76c2fa7f4cuda3std6ranges3__45__cpo7advanceE
	.align		8
        /*00a8*/ 	.dword	_ZN34_INTERNAL_218d7305_4_k_cu_76c2fa7f4cuda3std6ranges3__45__cpo9iter_swapE
	.align		8
        /*00b0*/ 	.dword	_ZN34_INTERNAL_218d7305_4_k_cu_76c2fa7f4cuda3std6ranges3__45__cpo4nextE
	.align		8
        /*00b8*/ 	.dword	_ZN34_INTERNAL_218d7305_4_k_cu_76c2fa7f4cuda3std6ranges3__45__cpo4prevE
	.align		8
        /*00c0*/ 	.dword	_ZN34_INTERNAL_218d7305_4_k_cu_76c2fa7f4cuda3std6ranges3__45__cpo4dataE
	.align		8
        /*00c8*/ 	.dword	_ZN34_INTERNAL_218d7305_4_k_cu_76c2fa7f4cuda3std6ranges3__45__cpo5cdataE
	.align		8
        /*00d0*/ 	.dword	_ZN34_INTERNAL_218d7305_4_k_cu_76c2fa7f4cuda3std6ranges3__45__cpo4sizeE
	.align		8
        /*00d8*/ 	.dword	_ZN34_INTERNAL_218d7305_4_k_cu_76c2fa7f4cuda3std6ranges3__45__cpo5ssizeE
	.align		8
        /*00e0*/ 	.dword	_ZN34_INTERNAL_218d7305_4_k_cu_76c2fa7f4cuda3std6ranges3__45__cpo8distanceE
	.align		8
        /*00e8*/ 	.dword	_ZN34_INTERNAL_218d7305_4_k_cu_76c2fa7f6thrust24THRUST_300001_SM_1000_NS8cuda_cub3parE
	.align		8
        /*00f0*/ 	.dword	_ZN34_INTERNAL_218d7305_4_k_cu_76c2fa7f6thrust24THRUST_300001_SM_1000_NS8cuda_cub10par_nosyncE
	.align		8
        /*00f8*/ 	.dword	_ZN34_INTERNAL_218d7305_4_k_cu_76c2fa7f6thrust24THRUST_300001_SM_1000_NS6system6detail10sequential3seqE
	.align		8
        /*0100*/ 	.dword	_ZN34_INTERNAL_218d7305_4_k_cu_76c2fa7f6thrust24THRUST_300001_SM_1000_NS12placeholders2_1E
	.align		8
        /*0108*/ 	.dword	_ZN34_INTERNAL_218d7305_4_k_cu_76c2fa7f6thrust24THRUST_300001_SM_1000_NS12placeholders2_2E
	.align		8
        /*0110*/ 	.dword	_ZN34_INTERNAL_218d7305_4_k_cu_76c2fa7f6thrust24THRUST_300001_SM_1000_NS12placeholders2_3E
	.align		8
        /*0118*/ 	.dword	_ZN34_INTERNAL_218d7305_4_k_cu_76c2fa7f6thrust24THRUST_300001_SM_1000_NS12placeholders2_4E
	.align		8
        /*0120*/ 	.dword	_ZN34_INTERNAL_218d7305_4_k_cu_76c2fa7f6thrust24THRUST_300001_SM_1000_NS12placeholders2_5E
	.align		8
        /*0128*/ 	.dword	_ZN34_INTERNAL_218d7305_4_k_cu_76c2fa7f6thrust24THRUST_300001_SM_1000_NS12placeholders2_6E
	.align		8
        /*0130*/ 	.dword	_ZN34_INTERNAL_218d7305_4_k_cu_76c2fa7f6thrust24THRUST_300001_SM_1000_NS12placeholders2_7E
	.align		8
        /*0138*/ 	.dword	_ZN34_INTERNAL_218d7305_4_k_cu_76c2fa7f6thrust24THRUST_300001_SM_1000_NS12placeholders2_8E
	.align		8
        /*0140*/ 	.dword	_ZN34_INTERNAL_218d7305_4_k_cu_76c2fa7f6thrust24THRUST_300001_SM_1000_NS12placeholders2_9E
	.align		8
        /*0148*/ 	.dword	_ZN34_INTERNAL_218d7305_4_k_cu_76c2fa7f6thrust24THRUST_300001_SM_1000_NS12placeholders3_10E
	.align		8
        /*0150*/ 	.dword	_ZN34_INTERNAL_218d7305_4_k_cu_76c2fa7f6thrust24THRUST_300001_SM_1000_NS3seqE


//--------------------- .text._ZN3cub18CUB_300001_SM_10006detail11EmptyKernelIvEEvv --------------------------
	.section	.text._ZN3cub18CUB_300001_SM_10006detail11EmptyKernelIvEEvv,"ax",@progbits
	.align	128
        .global         _ZN3cub18CUB_300001_SM_10006detail11EmptyKernelIvEEvv
        .type           _ZN3cub18CUB_300001_SM_10006detail11EmptyKernelIvEEvv,@function
        .size           _ZN3cub18CUB_300001_SM_10006detail11EmptyKernelIvEEvv,(.L_x_3 - _ZN3cub18CUB_300001_SM_10006detail11EmptyKernelIvEEvv)
        .other          _ZN3cub18CUB_300001_SM_10006detail11EmptyKernelIvEEvv,@"STO_CUDA_ENTRY STV_DEFAULT"
_ZN3cub18CUB_300001_SM_10006detail11EmptyKernelIvEEvv:
.text._ZN3cub18CUB_300001_SM_10006detail11EmptyKernelIvEEvv:
[----:B------:R-:W-:Y:S01]  /*0000*/  LDC R1, c[0x0][0x37c] ;  /* 0x0000df00ff017b82 */ /* 0x000fe20000000800 */
[----:B------:R-:W-:Y:S05]  /*0010*/  EXIT ;  /* 0x000000000000794d */ /* 0x000fea0003800000 */
.L_x_0:
[----:B------:R-:W-:-:S00]  /*0020*/  BRA `(.L_x_0) ;  /* 0xfffffffc00fc7947 */ /* 0x000fc0000383ffff */
[----:B------:R-:W-:-:S00]  /*0030*/  NOP ;  /* 0x0000000000007918 */ /* 0x000fc00000000000 */
        /* <DEDUP_REMOVED lines=12> */
.L_x_3:


//--------------------- .text._Z13invert_kernelPhii --------------------------
	.section	.text._Z13invert_kernelPhii,"ax",@progbits
	.align	128
        .global         _Z13invert_kernelPhii
        .type           _Z13invert_kernelPhii,@function
        .size           _Z13invert_kernelPhii,(.L_x_4 - _Z13invert_kernelPhii)
        .other          _Z13invert_kernelPhii,@"STO_CUDA_ENTRY STV_DEFAULT"
_Z13invert_kernelPhii:
.text._Z13invert_kernelPhii:
[----:B------:R-:W-:Y:S08]  /*0000*/  LDC R1, c[0x0][0x37c] ;  /* 0x0000df00ff017b82 */ /* 0x000ff00000000800 */
[----:B------:R-:W0:Y:S01]  /*0010*/  S2UR UR4, SR_CTAID.X ;  /* 0x00000000000479c3 */ /* 0x000e220000002500 */
[----:B------:R-:W0:Y:S07]  /*0020*/  LDCU UR5, c[0x0][0x360] ;  /* 0x00006c00ff0577ac */ /* 0x000e2e0008000800 */
[----:B------:R-:W1:Y:S01]  /*0030*/  LDC.64 R2, c[0x0][0x388] ;  /* 0x0000e200ff027b82 */ /* 0x000e620000000a00 */
[----:B0-----:R-:W-:-:S04]  /*0040*/  UIMAD UR4, UR4, UR5, URZ ;  /* 0x00000005040472a4 */ /* 0x001fc8000f8e02ff */
[----:B------:R-:W-:Y:S01]  /*0050*/  USHF.L.U32 UR4, UR4, 0x4, URZ ;  /* 0x0000000404047899 */ /* 0x000fe200080006ff */
[----:B-1----:R-:W-:-:S04]  /*0060*/  IMAD R0, R2, R3, RZ ;  /* 0x0000000302007224 */ /* 0x002fc800078e02ff */
[----:B------:R-:W-:-:S05]  /*0070*/  IMAD.SHL.U32 R0, R0, 0x4, RZ ;  /* 0x0000000400007824 */ /* 0x000fca00078e00ff */
[----:B------:R-:W-:-:S13]  /*0080*/  ISETP.LE.AND P0, PT, R0, UR4, PT ;  /* 0x0000000400007c0c */ /* 0x000fda000bf03270 */
[----:B------:R-:W-:Y:S05]  /*0090*/  @P0 EXIT ;  /* 0x000000000000094d */ /* 0x000fea0003800000 */
[----:B------:R-:W0:Y:S01]  /*00a0*/  LDCU.64 UR6, c[0x0][0x380] ;  /* 0x00007000ff0677ac */ /* 0x000e220008000a00 */
[----:B------:R-:W1:Y:S01]  /*00b0*/  S2R R5, SR_TID.X ;  /* 0x0000000000057919 */ /* 0x000e620000002100 */
[----:B------:R-:W2:Y:S01]  /*00c0*/  LDCU.64 UR8, c[0x0][0x358] ;  /* 0x00006b00ff0877ac */ /* 0x000ea20008000a00 */
[----:B0-----:R-:W-:-:S04]  /*00d0*/  UIADD3 UR5, UP0, UPT, UR4, UR6, URZ ;  /* 0x0000000604057290 */ /* 0x001fc8000ff1e0ff */
[----:B------:R-:W-:Y:S02]  /*00e0*/  ULEA.HI.X.SX32 UR4, UR4, UR7, 0x1, UP0 ;  /* 0x0000000704047291 */ /* 0x000fe400080f0eff */
[----:B------:R-:W-:-:S04]  /*00f0*/  IMAD.U32 R2, RZ, RZ, UR5 ;  /* 0x00000005ff027e24 */ /* 0x000fc8000f8e00ff */
[----:B------:R-:W-:Y:S02]  /*0100*/  IMAD.U32 R3, RZ, RZ, UR4 ;  /* 0x00000004ff037e24 */ /* 0x000fe4000f8e00ff */
[----:B-1----:R-:W-:-:S05]  /*0110*/  IMAD.WIDE.U32 R2, R5, 0x10, R2 ;  /* 0x0000001005027825 */ /* 0x002fca00078e0002 */
[----:B--2---:R-:W2:Y:S02]  /*0120*/  LDG.E.128.CONSTANT R4, desc[UR8][R2.64] ;  /* 0x0000000802047981 */ /* 0x004ea4000c1e9d00 */
[----:B--2---:R-:W-:Y:S02]  /*0130*/  LOP3.LUT R4, R4, 0xffffff, RZ, 0x3c, !PT ;  /* 0x00ffffff04047812 */ /* 0x004fe400078e3cff */
[----:B------:R-:W-:Y:S02]  /*0140*/  LOP3.LUT R5, R5, 0xffffff, RZ, 0x3c, !PT ;  /* 0x00ffffff05057812 */ /* 0x000fe400078e3cff */
[----:B------:R-:W-:Y:S02]  /*0150*/  LOP3.LUT R6, R6, 0xffffff, RZ, 0x3c, !PT ;  /* 0x00ffffff06067812 */ /* 0x000fe400078e3cff */
[----:B------:R-:W-:-:S05]  /*0160*/  LOP3.LUT R7, R7, 0xffffff, RZ, 0x3c, !PT ;  /* 0x00ffffff07077812 */ /* 0x000fca00078e3cff */
[----:B------:R-:W-:Y:S01]  /*0170*/  STG.E.128 desc[UR8][R2.64], R4 ;  /* 0x0000000402007986 */ /* 0x000fe2000c101d08 */
[----:B------:R-:W-:Y:S05]  /*0180*/  EXIT ;  /* 0x000000000000794d */ /* 0x000fea0003800000 */
.L_x_1:
        /* <DEDUP_REMOVED lines=15> */
.L_x_4:


//--------------------- .text._Z14invert_kernel0Phii --------------------------
	.section	.text._Z14invert_kernel0Phii,"ax",@progbits
	.align	128
        .global         _Z14invert_kernel0Phii
        .type           _Z14invert_kernel0Phii,@function
        .size           _Z14invert_kernel0Phii,(.L_x_5 - _Z14invert_kernel0Phii)
        .other          _Z14invert_kernel0Phii,@"STO_CUDA_ENTRY STV_DEFAULT"
_Z14invert_kernel0Phii:
.text._Z14invert_kernel0Phii:
        /* <DEDUP_REMOVED lines=18> */
[----:B--2---:R-:W2:Y:S02]  /*0120*/  LDG.E R0, desc[UR8][R2.64] ;  /* 0x0000000802007981 */ /* 0x004ea4000c1e1900 */
[C---:B--2---:R-:W-:Y:S02]  /*0130*/  PRMT R4, R0.reuse, 0x7770, RZ ;  /* 0x0000777000047816 */ /* 0x044fe400000000ff */
[C---:B------:R-:W-:Y:S02]  /*0140*/  PRMT R5, R0.reuse, 0x7771, RZ ;  /* 0x0000777100057816 */ /* 0x040fe400000000ff */
[----:B------:R-:W-:Y:S02]  /*0150*/  PRMT R0, R0, 0x7772, RZ ;  /* 0x0000777200007816 */ /* 0x000fe400000000ff */
[----:B------:R-:W-:Y:S02]  /*0160*/  LOP3.LUT R4, RZ, R4, RZ, 0x33, !PT ;  /* 0x00000004ff047212 */ /* 0x000fe400078e33ff */
[----:B------:R-:W-:-:S02]  /*0170*/  LOP3.LUT R5, RZ, R5, RZ, 0x33, !PT ;  /* 0x00000005ff057212 */ /* 0x000fc400078e33ff */
[----:B------:R-:W-:Y:S02]  /*0180*/  LOP3.LUT R7, RZ, R0, RZ, 0x33, !PT ;  /* 0x00000000ff077212 */ /* 0x000fe400078e33ff */
[----:B------:R-:W-:-:S03]  /*0190*/  PRMT R5, R5, 0x7604, R4 ;  /* 0x0000760405057816 */ /* 0x000fc60000000004 */
[----:B------:R-:W-:Y:S04]  /*01a0*/  STG.E.U8 desc[UR8][R2.64+0x2], R7 ;  /* 0x0000020702007986 */ /* 0x000fe8000c101108 */
[----:B------:R-:W-:Y:S01]  /*01b0*/  STG.E.U16 desc[UR8][R2.64], R5 ;  /* 0x0000000502007986 */ /* 0x000fe2000c101508 */
[----:B------:R-:W-:Y:S05]  /*01c0*/  EXIT ;  /* 0x000000000000794d */ /* 0x000fea0003800000 */
.L_x_2:
        /* <DEDUP_REMOVED lines=11> */
.L_x_5:


//--------------------- .nv.shared.reserved.0     --------------------------
	.section	.nv.shared.reserved.0,"aw",@nobits
	.weak		__nv_reservedSMEM_offset_0_alias
	.size		__nv_reservedSMEM_offset_0_alias, 0, 64
	.other		__nv_reservedSMEM_offset_0_alias,@"STO_CUDA_RESERVED_SHARED STV_DEFAULT"
__nv_reservedSMEM_offset_0_alias:
	.zero		0
	.zero		64


//--------------------- .nv.global                --------------------------
	.section	.nv.global,"aw",@nobits
.nv.global:
	.type		_ZN34_INTERNAL_218d7305_4_k_cu_76c2fa7f6thrust24THRUST_300001_SM_1000_NS3seqE,@object
	.size		_ZN34_INTERNAL_218d7305_4_k_cu_76c2fa7f6thrust24THRUST_300001_SM_1000_NS3seqE,(_ZN34_INTERNAL_218d7305_4_k_cu_76c2fa7f4cuda3std3__48in_placeE - _ZN34_INTERNAL_218d7305_4_k_cu_76c2fa7f6thrust24THRUST_300001_SM_1000_NS3seqE)
_ZN34_INTERNAL_218d7305_4_k_cu_76c2fa7f6thrust24THRUST_300001_SM_1000_NS3seqE:
	.zero		1
	.type		_ZN34_INTERNAL_218d7305_4_k_cu_76c2fa7f4cuda3std3__48in_placeE,@object
	.size		_ZN34_INTERNAL_218d7305_4_k_cu_76c2fa7f4cuda3std3__48in_placeE,(_ZN34_INTERNAL_218d7305_4_k_cu_76c2fa7f4cuda3std6ranges3__45__cpo4sizeE - _ZN34_INTERNAL_218d7305_4_k_cu_76c2fa7f4cuda3std3__48in_placeE)
_ZN34_INTERNAL_218d7305_4_k_cu_76c2fa7f4cuda3std3__48in_placeE:
	.zero		1
	.type		_ZN34_INTERNAL_218d7305_4_k_cu_76c2fa7f4cuda3std6ranges3__45__cpo4sizeE,@object
	.size		_ZN34_INTERNAL_218d7305_4_k_cu_76c2fa7f4cuda3std6ranges3__45__cpo4sizeE,(_ZN34_INTERNAL_218d7305_4_k_cu_76c2fa7f6thrust24THRUST_300001_SM_1000_NS12placeholders2_3E - _ZN34_INTERNAL_218d7305_4_k_cu_76c2fa7f4cuda3std6ranges3__45__cpo4sizeE)
_ZN34_INTERNAL_218d7305_4_k_cu_76c2fa7f4cuda3std6ranges3__45__cpo4sizeE:
	.zero		1
	.type		_ZN34_INTERNAL_218d7305_4_k_cu_76c2fa7f6thrust24THRUST_300001_SM_1000_NS12placeholders2_3E,@object
	.size		_ZN34_INTERNAL_218d7305_4_k_cu_76c2fa7f6thrust24THRUST_300001_SM_1000_NS12placeholders2_3E,(_ZN34_INTERNAL_218d7305_4_k_cu_76c2fa7f4cuda3std3__45__cpo6cbeginE - _ZN34_INTERNAL_218d7305_4_k_cu_76c2fa7f6thrust24THRUST_300001_SM_1000_NS12placeholders2_3E)
_ZN34_INTERNAL_218d7305_4_k_cu_76c2fa7f6thrust24THRUST_300001_SM_1000_NS12placeholders2_3E:
	.zero		1
	.type		_ZN34_INTERNAL_218d7305_4_k_cu_76c2fa7f4cuda3std3__45__cpo6cbeginE,@object
	.size		_ZN34_INTERNAL_218d7305_4_k_cu_76c2fa7f4cuda3std3__45__cpo6cbeginE,(_ZN34_INTERNAL_218d7305_4_k_cu_76c2fa7f4cuda3std6ranges3__45__cpo6cbeginE - _ZN34_INTERNAL_218d7305_4_k_cu_76c2fa7f4cuda3std3__45__cpo6cbeginE)
_ZN34_INTERNAL_218d7305_4_k_cu_76c2fa7f4cuda3std3__45__cpo6cbeginE:
	.zero		1
	.type		_ZN34_INTERNAL_218d7305_4_k_cu_76c2fa7f4cuda3std6ranges3__45__cpo6cbeginE,@object
	.size		_ZN34_INTERNAL_218d7305_4_k_cu_76c2fa7f4cuda3std6ranges3__45__cpo6cbeginE,(_ZN34_INTERNAL_218d7305_4_k_cu_76c2fa7f6thrust24THRUST_300001_SM_1000_NS12placeholders2_7E - _ZN34_INTERNAL_218d7305_4_k_cu_76c2fa7f4cuda3std6ranges3__45__cpo6cbeginE)
_ZN34_INTERNAL_218d7305_4_k_cu_76c2fa7f4cuda3std6ranges3__45__cpo6cbeginE:
	.zero		1
	.type		_ZN34_INTERNAL_218d7305_4_k_cu_76c2fa7f6thrust24THRUST_300001_SM_1000_NS12placeholders2_7E,@object
	.size		_ZN34_INTERNAL_218d7305_4_k_cu_76c2fa7f6thrust24THRUST_300001_SM_1000_NS12placeholders2_7E,(_ZN34_INTERNAL_218d7305_4_k_cu_76c2fa7f4cuda3std3__45__cpo7crbeginE - _ZN34_INTERNAL_218d7305_4_k_cu_76c2fa7f6thrust24THRUST_300001_SM_1000_NS12placeholders2_7E)
_ZN34_INTERNAL_218d7305_4_k_cu_76c2fa7f6thrust24THRUST_300001_SM_1000_NS12placeholders2_7E:
	.zero		1
	.type		_ZN34_INTERNAL_218d7305_4_k_cu_76c2fa7f4cuda3std3__45__cpo7crbeginE,@object
	.size		_ZN34_INTERNAL_218d7305_4_k_cu_76c2fa7f4cuda3std3__45__cpo7crbeginE,(_ZN34_INTERNAL_218d7305_4_k_cu_76c2fa7f4cuda3std6ranges3__45__cpo4nextE - _ZN34_INTERNAL_218d7305_4_k_cu_76c2fa7f4cuda3std3__45__cpo7crbeginE)
_ZN34_INTERNAL_218d7305_4_k_cu_76c2fa7f4cuda3std3__45__cpo7crbeginE:
	.zero		1
	.type		_ZN34_INTERNAL_218d7305_4_k_cu_76c2fa7f4cuda3std6ranges3__45__cpo4nextE,@object
	.size		_ZN34_INTERNAL_218d7305_4_k_cu_76c2fa7f4cuda3std6ranges3__45__cpo4nextE,(_ZN34_INTERNAL_218d7305_4_k_cu_76c2fa7f4cuda3std6ranges3__45__cpo4swapE - _ZN34_INTERNAL_218d7305_4_k_cu_76c2fa7f4cuda3std6ranges3__45__cpo4nextE)
_ZN34_INTERNAL_218d7305_4_k_cu_76c2fa7f4cuda3std6ranges3__45__cpo4nextE:
	.zero		1
	.type		_ZN34_INTERNAL_218d7305_4_k_cu_76c2fa7f4cuda3std6ranges3__45__cpo4swapE,@object
	.size		_ZN34_INTERNAL_218d7305_4_k_cu_76c2fa7f4cuda3std6ranges3__45__cpo4swapE,(_ZN34_INTERNAL_218d7305_4_k_cu_76c2fa7f6thrust24THRUST_300001_SM_1000_NS8cuda_cub10par_nosyncE - _ZN34_INTERNAL_218d7305_4_k_cu_76c2fa7f4cuda3std6ranges3__45__cpo4swapE)
_ZN34_INTERNAL_218d7305_4_k_cu_76c2fa7f4cuda3std6ranges3__45__cpo4swapE:
	.zero		1
	.type		_ZN34_INTERNAL_218d7305_4_k_cu_76c2fa7f6thrust24THRUST_300001_SM_1000_NS8cuda_cub10par_nosyncE,@object
	.size		_ZN34_INTERNAL_218d7305_4_k_cu_76c2fa7f6thrust24THRUST_300001_SM_1000_NS8cuda_cub10par_nosyncE,(_ZN34_INTERNAL_218d7305_4_k_cu_76c2fa7f6thrust24THRUST_300001_SM_1000_NS12placeholders2_9E - _ZN34_INTERNAL_218d7305_4_k_cu_76c2fa7f6thrust24THRUST_300001_SM_1000_NS8cuda_cub10par_nosyncE)
_ZN34_INTERNAL_218d7305_4_k_cu_76c2fa7f6thrust24THRUST_300001_SM_1000_NS8cuda_cub10par_nosyncE:
	.zero		1
	.type		_ZN34_INTERNAL_218d7305_4_k_cu_76c2fa7f6thrust24THRUST_300001_SM_1000_NS12placeholders2_9E,@object
	.size		_ZN34_INTERNAL_218d7305_4_k_cu_76c2fa7f6thrust24THRUST_300001_SM_1000_NS12placeholders2_9E,(_ZN34_INTERNAL_218d7305_4_k_cu_76c2fa7f4cuda3std3__436_GLOBAL__N__218d7305_4_k_cu_76c2fa7f6ignoreE - _ZN34_INTERNAL_218d7305_4_k_cu_76c2fa7f6thrust24THRUST_300001_SM_1000_NS12placeholders2_9E)
_ZN34_INTERNAL_218d7305_4_k_cu_76c2fa7f6thrust24THRUST_300001_SM_1000_NS12placeholders2_9E:
	.zero		1
	.type		_ZN34_INTERNAL_218d7305_4_k_cu_76c2fa7f4cuda3std3__436_GLOBAL__N__218d7305_4_k_cu_76c2fa7f6ignoreE,@object
	.size		_ZN34_INTERNAL_218d7305_4_k_cu_76c2fa7f4cuda3std3__436_GLOBAL__N__218d7305_4_k_cu_76c2fa7f6ignoreE,(_ZN34_INTERNAL_218d7305_4_k_cu_76c2fa7f4cuda3std6ranges3__45__cpo4dataE - _ZN34_INTERNAL_218d7305_4_k_cu_76c2fa7f4cuda3std3__436_GLOBAL__N__218d7305_4_k_cu_76c2fa7f6ignoreE)
_ZN34_INTERNAL_218d7305_4_k_cu_76c2fa7f4cuda3std3__436_GLOBAL__N__218d7305_4_k_cu_76c2fa7f6ignoreE:
	.zero		1
	.type		_ZN34_INTERNAL_218d7305_4_k_cu_76c2fa7f4cuda3std6ranges3__45__cpo4dataE,@object
	.size		_ZN34_INTERNAL_218d7305_4_k_cu_76c2fa7f4cuda3std6ranges3__45__cpo4dataE,(_ZN34_INTERNAL_218d7305_4_k_cu_76c2fa7f6thrust24THRUST_300001_SM_1000_NS12placeholders2_1E - _ZN34_INTERNAL_218d7305_4_k_cu_76c2fa7f4cuda3std6ranges3__45__cpo4dataE)
_ZN34_INTERNAL_218d7305_4_k_cu_76c2fa7f4cuda3std6ranges3__45__cpo4dataE:
	.zero		1
	.type		_ZN34_INTERNAL_218d7305_4_k_cu_76c2fa7f6thrust24THRUST_300001_SM_1000_NS12placeholders2_1E,@object
	.size		_ZN34_INTERNAL_218d7305_4_k_cu_76c2fa7f6thrust24THRUST_300001_SM_1000_NS12placeholders2_1E,(_ZN34_INTERNAL_218d7305_4_k_cu_76c2fa7f4cuda3std3__45__cpo5beginE - _ZN34_INTERNAL_218d7305_4_k_cu_76c2fa7f6thrust24THRUST_300001_SM_1000_NS12placeholders2_1E)
_ZN34_INTERNAL_218d7305_4_k_cu_76c2fa7f6thrust24THRUST_300001_SM_1000_NS12placeholders2_1E:
	.zero		1
	.type		_ZN34_INTERNAL_218d7305_4_k_cu_76c2fa7f4cuda3std3__45__cpo5beginE,@object
	.size		_ZN34_INTERNAL_218d7305_4_k_cu_76c2fa7f4cuda3std3__45__cpo5beginE,(_ZN34_INTERNAL_218d7305_4_k_cu_76c2fa7f4cuda3std6ranges3__45__cpo5beginE - _ZN34_INTERNAL_218d7305_4_k_cu_76c2fa7f4cuda3std3__45__cpo5beginE)
_ZN34_INTERNAL_218d7305_4_k_cu_76c2fa7f4cuda3std3__45__cpo5beginE:
	.zero		1
	.type		_ZN34_INTERNAL_218d7305_4_k_cu_76c2fa7f4cuda3std6ranges3__45__cpo5beginE,@object
	.size		_ZN34_INTERNAL_218d7305_4_k_cu_76c2fa7f4cuda3std6ranges3__45__cpo5beginE,(_ZN34_INTERNAL_218d7305_4_k_cu_76c2fa7f6thrust24THRUST_300001_SM_1000_NS12placeholders2_5E - _ZN34_INTERNAL_218d7305_4_k_cu_76c2fa7f4cuda3std6ranges3__45__cpo5beginE)
_ZN34_INTERNAL_218d7305_4_k_cu_76c2fa7f4cuda3std6ranges3__45__cpo5beginE:
	.zero		1
	.type		_ZN34_INTERNAL_218d7305_4_k_cu_76c2fa7f6thrust24THRUST_300001_SM_1000_NS12placeholders2_5E,@object
	.size		_ZN34_INTERNAL_218d7305_4_k_cu_76c2fa7f6thrust24THRUST_300001_SM_1000_NS12placeholders2_5E,(_ZN34_INTERNAL_218d7305_4_k_cu_76c2fa7f4cuda3std3__45__cpo6rbeginE - _ZN34_INTERNAL_218d7305_4_k_cu_76c2fa7f6thrust24THRUST_300001_SM_1000_NS12placeholders2_5E)
_ZN34_INTERNAL_218d7305_4_k_cu_76c2fa7f6thrust24THRUST_300001_SM_1000_NS12placeholders2_5E:
	.zero		1
	.type		_ZN34_INTERNAL_218d7305_4_k_cu_76c2fa7f4cuda3std3__45__cpo6rbeginE,@object
	.size		_ZN34_INTERNAL_218d7305_4_k_cu_76c2fa7f4cuda3std3__45__cpo6rbeginE,(_ZN34_INTERNAL_218d7305_4_k_cu_76c2fa7f4cuda3std6ranges3__45__cpo7advanceE - _ZN34_INTERNAL_218d7305_4_k_cu_76c2fa7f4cuda3std3__45__cpo6rbeginE)
_ZN34_INTERNAL_218d7305_4_k_cu_76c2fa7f4cuda3std3__45__cpo6rbeginE:
	.zero		1
	.type		_ZN34_INTERNAL_218d7305_4_k_cu_76c2fa7f4cuda3std6ranges3__45__cpo7advanceE,@object
	.size		_ZN34_INTERNAL_218d7305_4_k_cu_76c2fa7f4cuda3std6ranges3__45__cpo7advanceE,(_ZN34_INTERNAL_218d7305_4_k_cu_76c2fa7f4cuda3std3__47nulloptE - _ZN34_INTERNAL_218d7305_4_k_cu_76c2fa7f4cuda3std6ranges3__45__cpo7advanceE)
_ZN34_INTERNAL_218d7305_4_k_cu_76c2fa7f4cuda3std6ranges3__45__cpo7advanceE:
	.zero		1
	.type		_ZN34_INTERNAL_218d7305_4_k_cu_76c2fa7f4cuda3std3__47nulloptE,@object
	.size		_ZN34_INTERNAL_218d7305_4_k_cu_76c2fa7f4cuda3std3__47nulloptE,(_ZN34_INTERNAL_218d7305_4_k_cu_76c2fa7f4cuda3std6ranges3__45__cpo8distanceE - _ZN34_INTERNAL_218d7305_4_k_cu_76c2fa7f4cuda3std3__47nulloptE)
_ZN34_INTERNAL_218d7305_4_k_cu_76c2fa7f4cuda3std3__47nulloptE:
	.zero		1
	.type		_ZN34_INTERNAL_218d7305_4_k_cu_76c2fa7f4cuda3std6ranges3__45__cpo8distanceE,@object
	.size		_ZN34_INTERNAL_218d7305_4_k_cu_76c2fa7f4cuda3std6ranges3__45__cpo8distanceE,(_ZN34_INTERNAL_218d7305_4_k_cu_76c2fa7f6thrust24THRUST_300001_SM_1000_NS12placeholders3_10E - _ZN34_INTERNAL_218d7305_4_k_cu_76c2fa7f4cuda3std6ranges3__45__cpo8distanceE)
_ZN34_INTERNAL_218d7305_4_k_cu_76c2fa7f4cuda3std6ranges3__45__cpo8distanceE:
	.zero		1
	.type		_ZN34_INTERNAL_218d7305_4_k_cu_76c2fa7f6thrust24THRUST_300001_SM_1000_NS12placeholders3_10E,@object
	.size		_ZN34_INTERNAL_218d7305_4_k_cu_76c2fa7f6thrust24THRUST_300001_SM_1000_NS12placeholders3_10E,(_ZN34_INTERNAL_218d7305_4_k_cu_76c2fa7f4cuda3std3__419piecewise_constructE - _ZN34_INTERNAL_218d7305_4_k_cu_76c2fa7f6thrust24THRUST_300001_SM_1000_NS12placeholders3_10E)
_ZN34_INTERNAL_218d7305_4_k_cu_76c2fa7f6thrust24THRUST_300001_SM_1000_NS12placeholders3_10E:
	.zero		1
	.type		_ZN34_INTERNAL_218d7305_4_k_cu_76c2fa7f4cuda3std3__419piecewise_constructE,@object
	.size		_ZN34_INTERNAL_218d7305_4_k_cu_76c2fa7f4cuda3std3__419piecewise_constructE,(_ZN34_INTERNAL_218d7305_4_k_cu_76c2fa7f4cuda3std6ranges3__45__cpo5cdataE - _ZN34_INTERNAL_218d7305_4_k_cu_76c2fa7f4cuda3std3__419piecewise_constructE)
_ZN34_INTERNAL_218d7305_4_k_cu_76c2fa7f4cuda3std3__419piecewise_constructE:
	.zero		1
	.type		_ZN34_INTERNAL_218d7305_4_k_cu_76c2fa7f4cuda3std6ranges3__45__cpo5cdataE,@object
	.size		_ZN34_INTERNAL_218d7305_4_k_cu_76c2fa7f4cuda3std6ranges3__45__cpo5cdataE,(_ZN34_INTERNAL_218d7305_4_k_cu_76c2fa7f6thrust24THRUST_300001_SM_1000_NS12placeholders2_2E - _ZN34_INTERNAL_218d7305_4_k_cu_76c2fa7f4cuda3std6ranges3__45__cpo5cdataE)
_ZN34_INTERNAL_218d7305_4_k_cu_76c2fa7f4cuda3std6ranges3__45__cpo5cdataE:
	.zero		1
	.type		_ZN34_INTERNAL_218d7305_4_k_cu_76c2fa7f6thrust24THRUST_300001_SM_1000_NS12placeholders2_2E,@object
	.size		_ZN34_INTERNAL_218d7305_4_k_cu_76c2fa7f6thrust24THRUST_300001_SM_1000_NS12placeholders2_2E,(_ZN34_INTERNAL_218d7305_4_k_cu_76c2fa7f4cuda3std3__45__cpo3endE - _ZN34_INTERNAL_218d7305_4_k_cu_76c2fa7f6thrust24THRUST_300001_SM_1000_NS12placeholders2_2E)
_ZN34_INTERNAL_218d7305_4_k_cu_76c2fa7f6thrust24THRUST_300001_SM_1000_NS12placeholders2_2E:
	.zero		1
	.type		_ZN34_INTERNAL_218d7305_4_k_cu_76c2fa7f4cuda3std3__45__cpo3endE,@object
	.size		_ZN34_INTERNAL_218d7305_4_k_cu_76c2fa7f4cuda3std3__45__cpo3endE,(_ZN34_INTERNAL_218d7305_4_k_cu_76c2fa7f4cuda3std6ranges3__45__cpo3endE - _ZN34_INTERNAL_218d7305_4_k_cu_76c2fa7f4cuda3std3__45__cpo3endE)
_ZN34_INTERNAL_218d7305_4_k_cu_76c2fa7f4cuda3std3__45__cpo3endE:
	.zero		1
	.type		_ZN34_INTERNAL_218d7305_4_k_cu_76c2fa7f4cuda3std6ranges3__45__cpo3endE,@object
	.size		_ZN34_INTERNAL_218d7305_4_k_cu_76c2fa7f4cuda3std6ranges3__45__cpo3endE,(_ZN34_INTERNAL_218d7305_4_k_cu_76c2fa7f6thrust24THRUST_300001_SM_1000_NS12placeholders2_6E - _ZN34_INTERNAL_218d7305_4_k_cu_76c2fa7f4cuda3std6ranges3__45__cpo3endE)
_ZN34_INTERNAL_218d7305_4_k_cu_76c2fa7f4cuda3std6ranges3__45__cpo3endE:
	.zero		1
	.type		_ZN34_INTERNAL_218d7305_4_k_cu_76c2fa7f6thrust24THRUST_300001_SM_1000_NS12placeholders2_6E,@object
	.size		_ZN34_INTERNAL_218d7305_4_k_cu_76c2fa7f6thrust24THRUST_300001_SM_1000_NS12placeholders2_6E,(_ZN34_INTERNAL_218d7305_4_k_cu_76c2fa7f4cuda3std3__45__cpo4rendE - _ZN34_INTERNAL_218d7305_4_k_cu_76c2fa7f6thrust24THRUST_300001_SM_1000_NS12placeholders2_6E)
_ZN34_INTERNAL_218d7305_4_k_cu_76c2fa7f6thrust24THRUST_300001_SM_1000_NS12placeholders2_6E:
	.zero		1
	.type		_ZN34_INTERNAL_218d7305_4_k_cu_76c2fa7f4cuda3std3__45__cpo4rendE,@object
	.size		_ZN34_INTERNAL_218d7305_4_k_cu_76c2fa7f4cuda3std3__45__cpo4rendE,(_ZN34_INTERNAL_218d7305_4_k_cu_76c2fa7f4cuda3std6ranges3__45__cpo9iter_swapE - _ZN34_INTERNAL_218d7305_4_k_cu_76c2fa7f4cuda3std3__45__cpo4rendE)
_ZN34_INTERNAL_218d7305_4_k_cu_76c2fa7f4cuda3std3__45__cpo4rendE:
	.zero		1
	.type		_ZN34_INTERNAL_218d7305_4_k_cu_76c2fa7f4cuda3std6ranges3__45__cpo9iter_swapE,@object
	.size		_ZN34_INTERNAL_218d7305_4_k_cu_76c2fa7f4cuda3std6ranges3__45__cpo9iter_swapE,(_ZN34_INTERNAL_218d7305_4_k_cu_76c2fa7f4cuda3std3__48unexpectE - _ZN34_INTERNAL_218d7305_4_k_cu_76c2fa7f4cuda3std6ranges3__45__cpo9iter_swapE)
_ZN34_INTERNAL_218d7305_4_k_cu_76c2fa7f4cuda3std6ranges3__45__cpo9iter_swapE:
	.zero		1
	.type		_ZN34_INTERNAL_218d7305_4_k_cu_76c2fa7f4cuda3std3__48unexpectE,@object
	.size		_ZN34_INTERNAL_218d7305_4_k_cu_76c2fa7f4cuda3std3__48unexpectE,(_ZN34_INTERNAL_218d7305_4_k_cu_76c2fa7f6thrust24THRUST_300001_SM_1000_NS8cuda_cub3parE - _ZN34_INTERNAL_218d7305_4_k_cu_76c2fa7f4cuda3std3__48unexpectE)
_ZN34_INTERNAL_218d7305_4_k_cu_76c2fa7f4cuda3std3__48unexpectE:
	.zero		1
	.type		_ZN34_INTERNAL_218d7305_4_k_cu_76c2fa7f6thrust24THRUST_300001_SM_1000_NS8cuda_cub3parE,@object
	.size		_ZN34_INTERNAL_218d7305_4_k_cu_76c2fa7f6thrust24THRUST_300001_SM_1000_NS8cuda_cub3parE,(_ZN34_INTERNAL_218d7305_4_k_cu_76c2fa7f6thrust24THRUST_300001_SM_1000_NS12placeholders2_4E - _ZN34_INTERNAL_218d7305_4_k_cu_76c2fa7f6thrust24THRUST_300001_SM_1000_NS8cuda_cub3parE)
_ZN34_INTERNAL_218d7305_4_k_cu_76c2fa7f6thrust24THRUST_300001_SM_1000_NS8cuda_cub3parE:
	.zero		1
	.type		_ZN34_INTERNAL_218d7305_4_k_cu_76c2fa7f6thrust24THRUST_300001_SM_1000_NS12placeholders2_4E,@object
	.size		_ZN34_INTERNAL_218d7305_4_k_cu_76c2fa7f6thrust24THRUST_300001_SM_1000_NS12placeholders2_4E,(_ZN34_INTERNAL_218d7305_4_k_cu_76c2fa7f4cuda3std3__45__cpo4cendE - _ZN34_INTERNAL_218d7305_4_k_cu_76c2fa7f6thrust24THRUST_300001_SM_1000_NS12placeholders2_4E)
_ZN34_INTERNAL_218d7305_4_k_cu_76c2fa7f6thrust24THRUST_300001_SM_1000_NS12placeholders2_4E:
	.zero		1
	.type		_ZN34_INTERNAL_218d7305_4_k_cu_76c2fa7f4cuda3std3__45__cpo4cendE,@object
	.size		_ZN34_INTERNAL_218d7305_4_k_cu_76c2fa7f4cuda3std3__45__cpo4cendE,(_ZN34_INTERNAL_218d7305_4_k_cu_76c2fa7f4cuda3std6ranges3__45__cpo4cendE - _ZN34_INTERNAL_218d7305_4_k_cu_76c2fa7f4cuda3std3__45__cpo4cendE)
_ZN34_INTERNAL_218d7305_4_k_cu_76c2fa7f4cuda3std3__45__cpo4cendE:
	.zero		1
	.type		_ZN34_INTERNAL_218d7305_4_k_cu_76c2fa7f4cuda3std6ranges3__45__cpo4cendE,@object
	.size		_ZN34_INTERNAL_218d7305_4_k_cu_76c2fa7f4cuda3std6ranges3__45__cpo4cendE,(_ZN34_INTERNAL_218d7305_4_k_cu_76c2fa7f4cuda3std3__420unreachable_sentinelE - _ZN34_INTERNAL_218d7305_4_k_cu_76c2fa7f4cuda3std6ranges3__45__cpo4cendE)
_ZN34_INTERNAL_218d7305_4_k_cu_76c2fa7f4cuda3std6ranges3__45__cpo4cendE:
	.zero		1
	.type		_ZN34_INTERNAL_218d7305_4_k_cu_76c2fa7f4cuda3std3__420unreachable_sentinelE,@object
	.size		_ZN34_INTERNAL_218d7305_4_k_cu_76c2fa7f4cuda3std3__420unreachable_sentinelE,(_ZN34_INTERNAL_218d7305_4_k_cu_76c2fa7f4cuda3std6ranges3__45__cpo5ssizeE - _ZN34_INTERNAL_218d7305_4_k_cu_76c2fa7f4cuda3std3__420unreachable_sentinelE)
_ZN34_INTERNAL_218d7305_4_k_cu_76c2fa7f4cuda3std3__420unreachable_sentinelE:
	.zero		1
	.type		_ZN34_INTERNAL_218d7305_4_k_cu_76c2fa7f4cuda3std6ranges3__45__cpo5ssizeE,@object
	.size		_ZN34_INTERNAL_218d7305_4_k_cu_76c2fa7f4cuda3std6ranges3__45__cpo5ssizeE,(_ZN34_INTERNAL_218d7305_4_k_cu_76c2fa7f6thrust24THRUST_300001_SM_1000_NS12placeholders2_8E - _ZN34_INTERNAL_218d7305_4_k_cu_76c2fa7f4cuda3std6ranges3__45__cpo5ssizeE)
_ZN34_INTERNAL_218d7305_4_k_cu_76c2fa7f4cuda3std6ranges3__45__cpo5ssizeE:
	.zero		1
	.type		_ZN34_INTERNAL_218d7305_4_k_cu_76c2fa7f6thrust24THRUST_300001_SM_1000_NS12placeholders2_8E,@object
	.size		_ZN34_INTERNAL_218d7305_4_k_cu_76c2fa7f6thrust24THRUST_300001_SM_1000_NS12placeholders2_8E,(_ZN34_INTERNAL_218d7305_4_k_cu_76c2fa7f4cuda3std3__45__cpo5crendE - _ZN34_INTERNAL_218d7305_4_k_cu_76c2fa7f6thrust24THRUST_300001_SM_1000_NS12placeholders2_8E)
_ZN34_INTERNAL_218d7305_4_k_cu_76c2fa7f6thrust24THRUST_300001_SM_1000_NS12placeholders2_8E:
	.zero		1
	.type		_ZN34_INTERNAL_218d7305_4_k_cu_76c2fa7f4cuda3std3__45__cpo5crendE,@object
	.size		_ZN34_INTERNAL_218d7305_4_k_cu_76c2fa7f4cuda3std3__45__cpo5crendE,(_ZN34_INTERNAL_218d7305_4_k_cu_76c2fa7f4cuda3std6ranges3__45__cpo4prevE - _ZN34_INTERNAL_218d7305_4_k_cu_76c2fa7f4cuda3std3__45__cpo5crendE)
_ZN34_INTERNAL_218d7305_4_k_cu_76c2fa7f4cuda3std3__45__cpo5crendE:
	.zero		1
	.type		_ZN34_INTERNAL_218d7305_4_k_cu_76c2fa7f4cuda3std6ranges3__45__cpo4prevE,@object
	.size		_ZN34_INTERNAL_218d7305_4_k_cu_76c2fa7f4cuda3std6ranges3__45__cpo4prevE,(_ZN34_INTERNAL_218d7305_4_k_cu_76c2fa7f4cuda3std6ranges3__45__cpo9iter_moveE - _ZN34_INTERNAL_218d7305_4_k_cu_76c2fa7f4cuda3std6ranges3__45__cpo4prevE)
_ZN34_INTERNAL_218d7305_4_k_cu_76c2fa7f4cuda3std6ranges3__45__cpo4prevE:
	.zero		1
	.type		_ZN34_INTERNAL_218d7305_4_k_cu_76c2fa7f4cuda3std6ranges3__45__cpo9iter_moveE,@object
	.size		_ZN34_INTERNAL_218d7305_4_k_cu_76c2fa7f4cuda3std6ranges3__45__cpo9iter_moveE,(_ZN34_INTERNAL_218d7305_4_k_cu_76c2fa7f6thrust24THRUST_300001_SM_1000_NS6system6detail10sequential3seqE - _ZN34_INTERNAL_218d7305_4_k_cu_76c2fa7f4cuda3std6ranges3__45__cpo9iter_moveE)
_ZN34_INTERNAL_218d7305_4_k_cu_76c2fa7f4cuda3std6ranges3__45__cpo9iter_moveE:
	.zero		1
	.type		_ZN34_INTERNAL_218d7305_4_k_cu_76c2fa7f6thrust24THRUST_300001_SM_1000_NS6system6detail10sequential3seqE,@object
	.size		_ZN34_INTERNAL_218d7305_4_k_cu_76c2fa7f6thrust24THRUST_300001_SM_1000_NS6system6detail10sequential3seqE,(.L_31 - _ZN34_INTERNAL_218d7305_4_k_cu_76c2fa7f6thrust24THRUST_300001_SM_1000_NS6system6detail10sequential3seqE)
_ZN34_INTERNAL_218d7305_4_k_cu_76c2fa7f6thrust24THRUST_300001_SM_1000_NS6system6detail10sequential3seqE:
	.zero		1
.L_31:


//--------------------- .nv.constant0._ZN3cub18CUB_300001_SM_10006detail11EmptyKernelIvEEvv --------------------------
	.section	.nv.constant0._ZN3cub18CUB_300001_SM_10006detail11EmptyKernelIvEEvv,"a",@progbits
	.sectionflags	@""
	.align	4
.nv.constant0._ZN3cub18CUB_300001_SM_10006detail11EmptyKernelIvEEvv:
	.zero		896


//--------------------- .nv.constant0._Z13invert_kernelPhii --------------------------
	.section	.nv.constant0._Z13invert_kernelPhii,"a",@progbits
	.sectionflags	@""
	.align	4
.nv.constant0._Z13invert_kernelPhii:
	.zero		912


//--------------------- .nv.constant0._Z14invert_kernel0Phii --------------------------
	.section	.nv.constant0._Z14invert_kernel0Phii,"a",@progbits
	.sectionflags	@""
	.align	4
.nv.constant0._Z14invert_kernel0Phii:
	.zero		912


//--------------------- SYMBOLS --------------------------

	.type		.nv.reservedSmem.offset0,@object
	.size		.nv.reservedSmem.offset0,0x4
